//
// Generated by NVIDIA NVVM Compiler
//
// Compiler Build ID: CL-36424714
// Cuda compilation tools, release 13.0, V13.0.88
// Based on NVVM 20.0.0
//

.version 9.0
.target sm_100
.address_size 64

	// .globl	_Z3addiPfS_
.extern .func  (.param .b32 func_retval0) vprintf
(
	.param .b64 vprintf_param_0,
	.param .b64 vprintf_param_1
)
;
.const .align 4 .u32 device_n;
.global .align 1 .b8 $str[10] = {37, 100, 32, 37, 100, 32, 37, 100, 10};

.visible .entry _Z3addiPfS_(
	.param .u32 _Z3addiPfS__param_0,
	.param .u64 .ptr .align 1 _Z3addiPfS__param_1,
	.param .u64 .ptr .align 1 _Z3addiPfS__param_2
)
{
	.local .align 8 .b8 	__local_depot0[16];
	.reg .b64 	%SP;
	.reg .b64 	%SPL;
	.reg .pred 	%p<8>;
	.reg .b32 	%r<33>;
	.reg .b32 	%f<16>;
	.reg .b64 	%rd<22>;

	mov.u64 	%SPL, __local_depot0;
	cvta.local.u64 	%SP, %SPL;
	ld.param.u32 	%r15, [_Z3addiPfS__param_0];
	ld.param.u64 	%rd3, [_Z3addiPfS__param_1];
	ld.param.u64 	%rd4, [_Z3addiPfS__param_2];
	cvta.to.global.u64 	%rd1, %rd4;
	cvta.to.global.u64 	%rd2, %rd3;
	mov.u32 	%r1, %ctaid.x;
	mov.u32 	%r2, %ntid.x;
	mov.u32 	%r16, %tid.x;
	mad.lo.s32 	%r31, %r1, %r2, %r16;
	mov.u32 	%r4, %nctaid.x;
	mul.lo.s32 	%r5, %r2, %r4;
	setp.ne.s32 	%p1, %r16, 0;
	@%p1 bra 	$L__BB0_2;
	add.u64 	%rd5, %SP, 0;
	add.u64 	%rd6, %SPL, 0;
	st.local.v2.u32 	[%rd6], {%r1, %r4};
	st.local.u32 	[%rd6+8], %r2;
	mov.u64 	%rd7, $str;
	cvta.global.u64 	%rd8, %rd7;
	{ // callseq 0, 0
	.param .b64 param0;
	st.param.b64 	[param0], %rd8;
	.param .b64 param1;
	st.param.b64 	[param1], %rd5;
	.param .b32 retval0;
	call.uni (retval0), 
	vprintf, 
	(
	param0, 
	param1
	);
	ld.param.b32 	%r17, [retval0];
	} // callseq 0
$L__BB0_2:
	setp.ge.s32 	%p2, %r31, %r15;
	@%p2 bra 	$L__BB0_9;
	add.s32 	%r19, %r31, %r5;
	max.s32 	%r20, %r15, %r19;
	setp.lt.s32 	%p3, %r19, %r15;
	selp.u32 	%r21, 1, 0, %p3;
	add.s32 	%r22, %r19, %r21;
	sub.s32 	%r23, %r20, %r22;
	div.u32 	%r24, %r23, %r5;
	add.s32 	%r6, %r24, %r21;
	and.b32  	%r25, %r6, 3;
	setp.eq.s32 	%p4, %r25, 3;
	@%p4 bra 	$L__BB0_6;
	add.s32 	%r26, %r6, 1;
	and.b32  	%r27, %r26, 3;
	neg.s32 	%r29, %r27;
$L__BB0_5:
	.pragma "nounroll";
	mul.wide.s32 	%rd9, %r31, 4;
	add.s64 	%rd10, %rd1, %rd9;
	add.s64 	%rd11, %rd2, %rd9;
	ld.global.f32 	%f1, [%rd11];
	ld.global.f32 	%f2, [%rd10];
	add.f32 	%f3, %f1, %f2;
	st.global.f32 	[%rd10], %f3;
	add.s32 	%r31, %r31, %r5;
	add.s32 	%r29, %r29, 1;
	setp.ne.s32 	%p5, %r29, 0;
	@%p5 bra 	$L__BB0_5;
$L__BB0_6:
	setp.lt.u32 	%p6, %r6, 3;
	@%p6 bra 	$L__BB0_9;
	mul.wide.s32 	%rd15, %r5, 4;
	shl.b32 	%r28, %r5, 2;
$L__BB0_8:
	mul.wide.s32 	%rd12, %r31, 4;
	add.s64 	%rd13, %rd2, %rd12;
	ld.global.f32 	%f4, [%rd13];
	add.s64 	%rd14, %rd1, %rd12;
	ld.global.f32 	%f5, [%rd14];
	add.f32 	%f6, %f4, %f5;
	st.global.f32 	[%rd14], %f6;
	add.s64 	%rd16, %rd13, %rd15;
	ld.global.f32 	%f7, [%rd16];
	add.s64 	%rd17, %rd14, %rd15;
	ld.global.f32 	%f8, [%rd17];
	add.f32 	%f9, %f7, %f8;
	st.global.f32 	[%rd17], %f9;
	add.s64 	%rd18, %rd16, %rd15;
	ld.global.f32 	%f10, [%rd18];
	add.s64 	%rd19, %rd17, %rd15;
	ld.global.f32 	%f11, [%rd19];
	add.f32 	%f12, %f10, %f11;
	st.global.f32 	[%rd19], %f12;
	add.s64 	%rd20, %rd18, %rd15;
	ld.global.f32 	%f13, [%rd20];
	add.s64 	%rd21, %rd19, %rd15;
	ld.global.f32 	%f14, [%rd21];
	add.f32 	%f15, %f13, %f14;
	st.global.f32 	[%rd21], %f15;
	add.s32 	%r31, %r28, %r31;
	setp.lt.s32 	%p7, %r31, %r15;
	@%p7 bra 	$L__BB0_8;
$L__BB0_9:
	ret;

}


// ===== COMPILED SASS (sm_100) =====

	.target	sm_100

	.elftype	@"ET_EXEC"


//--------------------- .note.nv.tkinfo           --------------------------
	.section	.note.nv.tkinfo,"",@"SHT_NOTE"
	.sectionflags	@"SHF_NOTE_NV_TKINFO"
	.tkinfo
        /*0018*/ 	.word	0x00000002
        /*0030*/ 	.string	""
        /*0030*/ 	.string	"ptxas"
        /*0030*/ 	.string	"Cuda compilation tools, release 13.0, V13.0.88"
        /*0030*/ 	.string	"Build cuda_13.0.r13.0/compiler.36424714_0"
        /*0030*/ 	.string	"-arch sm_100 -m 64 "



//--------------------- .note.nv.cuinfo           --------------------------
	.section	.note.nv.cuinfo,"",@"SHT_NOTE"
	.sectionflags	@"SHF_NOTE_NV_CUINFO"
        /*0018*/ 	.short	0x0002
        /*001a*/ 	.short	0x0064
        /*001c*/ 	.short	0x0082
	.zero		2


//--------------------- .nv.info                  --------------------------
	.section	.nv.info,"",@"SHT_CUDA_INFO"
	.align	4


	//----- nvinfo : EIATTR_REGCOUNT
	.align		4
        /*0000*/ 	.byte	0x04, 0x2f
        /*0002*/ 	.short	(.L_3 - .L_2)
	.align		4
.L_2:
        /*0004*/ 	.word	index@(_Z3addiPfS_)
        /*0008*/ 	.word	0x00000018


	//----- nvinfo : EIATTR_FRAME_SIZE
	.align		4
.L_3:
        /*000c*/ 	.byte	0x04, 0x11
        /*000e*/ 	.short	(.L_5 - .L_4)
	.align		4
.L_4:
        /*0010*/ 	.word	index@(_Z3addiPfS_)
        /*0014*/ 	.word	0x00000010


	//----- nvinfo : EIATTR_MIN_STACK_SIZE
	.align		4
.L_5:
        /*0018*/ 	.byte	0x04, 0x12
        /*001a*/ 	.short	(.L_7 - .L_6)
	.align		4
.L_6:
        /*001c*/ 	.word	index@(_Z3addiPfS_)
        /*0020*/ 	.word	0x00000010
.L_7:


//--------------------- .nv.compat                --------------------------
	.section	.nv.compat,"",@"SHT_CUDA_COMPAT_INFO"
	.align	4
        /*0000*/ 	.byte	0x02, 0x09, 0x00, 0x00, 0x02, 0x02, 0x01, 0x00, 0x02, 0x05, 0x05, 0x00, 0x03, 0x07, 0x01, 0x01
        /*0010*/ 	.byte	0x02, 0x03, 0x00, 0x00, 0x02, 0x06, 0x01, 0x00, 0x04, 0x0b, 0x08, 0x00, 0x09, 0x00, 0x00, 0x00
        /*0020*/ 	.byte	0x00, 0x00, 0x00, 0x00


//--------------------- .nv.info._Z3addiPfS_      --------------------------
	.section	.nv.info._Z3addiPfS_,"",@"SHT_CUDA_INFO"
	.sectionflags	@""
	.align	4


	//----- nvinfo : EIATTR_CUDA_API_VERSION
	.align		4
        /*0000*/ 	.byte	0x04, 0x37
        /*0002*/ 	.short	(.L_9 - .L_8)
.L_8:
        /*0004*/ 	.word	0x00000082


	//----- nvinfo : EIATTR_KPARAM_INFO
	.align		4
.L_9:
        /*0008*/ 	.byte	0x04, 0x17
        /*000a*/ 	.short	(.L_11 - .L_10)
.L_10:
        /*000c*/ 	.word	0x00000000
        /*0010*/ 	.short	0x0002
        /*0012*/ 	.short	0x0010
        /*0014*/ 	.byte	0x00, 0xf5, 0x21, 0x00


	//----- nvinfo : EIATTR_KPARAM_INFO
	.align		4
.L_11:
        /*0018*/ 	.byte	0x04, 0x17
        /*001a*/ 	.short	(.L_13 - .L_12)
.L_12:
        /*001c*/ 	.word	0x00000000
        /*0020*/ 	.short	0x0001
        /*0022*/ 	.short	0x0008
        /*0024*/ 	.byte	0x00, 0xf5, 0x21, 0x00


	//----- nvinfo : EIATTR_KPARAM_INFO
	.align		4
.L_13:
        /*0028*/ 	.byte	0x04, 0x17
        /*002a*/ 	.short	(.L_15 - .L_14)
.L_14:
        /*002c*/ 	.word	0x00000000
        /*0030*/ 	.short	0x0000
        /*0032*/ 	.short	0x0000
        /*0034*/ 	.byte	0x00, 0xf0, 0x11, 0x00


	//----- nvinfo : EIATTR_SPARSE_MMA_MASK
	.align		4
.L_15:
        /*0038*/ 	.byte	0x03, 0x50
        /*003a*/ 	.short	0x0000


	//----- nvinfo : EIATTR_MAXREG_COUNT
	.align		4
        /*003c*/ 	.byte	0x03, 0x1b
        /*003e*/ 	.short	0x00ff


	//----- nvinfo : EIATTR_EXTERNS
	.align		4
        /*0040*/ 	.byte	0x04, 0x0f
        /*0042*/ 	.short	(.L_17 - .L_16)


	//   ....[0]....
	.align		4
.L_16:
        /*0044*/ 	.word	index@(vprintf)


	//----- nvinfo : EIATTR_MERCURY_ISA_VERSION
	.align		4
.L_17:
        /*0048*/ 	.byte	0x03, 0x5f
        /*004a*/ 	.short	0x0101


	//----- nvinfo : EIATTR_VRC_CTA_INIT_COUNT
	.align		4
        /*004c*/ 	.byte	0x02, 0x4a
	.zero		1
	.zero		1


	//----- nvinfo : EIATTR_SYSCALL_OFFSETS
	.align		4
        /*0050*/ 	.byte	0x04, 0x46
        /*0052*/ 	.short	(.L_19 - .L_18)


	//   ....[0]....
.L_18:
        /*0054*/ 	.word	0x00000160


	//----- nvinfo : EIATTR_EXIT_INSTR_OFFSETS
	.align		4
.L_19:
        /*0058*/ 	.byte	0x04, 0x1c
        /*005a*/ 	.short	(.L_21 - .L_20)


	//   ....[0]....
.L_20:
        /*005c*/ 	.word	0x000001b0


	//   ....[1]....
        /*0060*/ 	.word	0x000004e0


	//   ....[2]....
        /*0064*/ 	.word	0x00000720


	//----- nvinfo : EIATTR_CRS_STACK_SIZE
	.align		4
.L_21:
        /*0068*/ 	.byte	0x04, 0x1e
        /*006a*/ 	.short	(.L_23 - .L_22)
.L_22:
        /*006c*/ 	.word	0x00000000


	//----- nvinfo : EIATTR_CBANK_PARAM_SIZE
	.align		4
.L_23:
        /*0070*/ 	.byte	0x03, 0x19
        /*0072*/ 	.short	0x0018


	//----- nvinfo : EIATTR_PARAM_CBANK
	.align		4
        /*0074*/ 	.byte	0x04, 0x0a
        /*0076*/ 	.short	(.L_25 - .L_24)
	.align		4
.L_24:
        /*0078*/ 	.word	index@(.nv.constant0._Z3addiPfS_)
        /*007c*/ 	.short	0x0380
        /*007e*/ 	.short	0x0018


	//----- nvinfo : EIATTR_SW_WAR
	.align		4
.L_25:
        /*0080*/ 	.byte	0x04, 0x36
        /*0082*/ 	.short	(.L_27 - .L_26)
.L_26:
        /*0084*/ 	.word	0x00000008
.L_27:


//--------------------- .nv.callgraph             --------------------------
	.section	.nv.callgraph,"",@"SHT_CUDA_CALLGRAPH"
	.align	4
	.sectionentsize	8
	.align		4
        /*0000*/ 	.word	0x00000000
	.align		4
        /*0004*/ 	.word	0xffffffff
	.align		4
        /*0008*/ 	.word	index@(_Z3addiPfS_)
	.align		4
        /*000c*/ 	.word	index@(vprintf)
	.align		4
        /*0010*/ 	.word	0x00000000
	.align		4
        /*0014*/ 	.word	0xfffffffe
	.align		4
        /*0018*/ 	.word	0x00000000
	.align		4
        /*001c*/ 	.word	0xfffffffd
	.align		4
        /*0020*/ 	.word	0x00000000
	.align		4
        /*0024*/ 	.word	0xfffffffc


//--------------------- .nv.constant4             --------------------------
	.section	.nv.constant4,"a",@progbits
	.align	8
	.align		8
.nv.constant4:
        /*0000*/ 	.dword	vprintf
	.align		8
        /*0008*/ 	.dword	$str


//--------------------- .nv.constant3             --------------------------
	.section	.nv.constant3,"a",@progbits
	.align	4
.nv.constant3:
	.type		device_n,@object
	.size		device_n,(.L_0 - device_n)
device_n:
	.zero		4
.L_0:


//--------------------- .text._Z3addiPfS_         --------------------------
	.section	.text._Z3addiPfS_,"ax",@progbits
	.align	128
        .global         _Z3addiPfS_
        .type           _Z3addiPfS_,@function
        .size           _Z3addiPfS_,(.L_x_7 - _Z3addiPfS_)
        .other          _Z3addiPfS_,@"STO_CUDA_ENTRY STV_DEFAULT"
_Z3addiPfS_:
.text._Z3addiPfS_:
[----:B------:R-:W0:Y:S01]  /*0000*/  LDC R1, c[0x0][0x37c] ;  /* 0x0000df00ff017b82 */ /* 0x000e220000000800 */
[----:B------:R-:W1:Y:S01]  /*0010*/  S2R R19, SR_TID.X ;  /* 0x0000000000137919 */ /* 0x000e620000002100 */
[----:B------:R-:W2:Y:S01]  /*0020*/  LDCU UR4, c[0x0][0x2f8] ;  /* 0x00005f00ff0477ac */ /* 0x000ea20008000800 */
[----:B0-----:R-:W-:Y:S01]  /*0030*/  VIADD R1, R1, 0xfffffff0 ;  /* 0xfffffff001017836 */ /* 0x001fe20000000000 */
[----:B------:R-:W-:Y:S01]  /*0040*/  BSSY.RECONVERGENT B6, `(.L_x_0) ;  /* 0x0000013000067945 */ /* 0x000fe20003800200 */
[----:B------:R-:W0:Y:S01]  /*0050*/  S2R R16, SR_CTAID.X ;  /* 0x0000000000107919 */ /* 0x000e220000002500 */
[----:B------:R-:W3:Y:S02]  /*0060*/  LDCU UR5, c[0x0][0x2fc] ;  /* 0x00005f80ff0577ac */ /* 0x000ee40008000800 */
[----:B------:R-:W0:Y:S08]  /*0070*/  LDC R18, c[0x0][0x360] ;  /* 0x0000d800ff127b82 */ /* 0x000e300000000800 */
[----:B------:R-:W4:Y:S01]  /*0080*/  LDC R17, c[0x0][0x370] ;  /* 0x0000dc00ff117b82 */ /* 0x000f220000000800 */
[----:B--2---:R-:W-:-:S05]  /*0090*/  IADD3 R6, P1, PT, R1, UR4, RZ ;  /* 0x0000000401067c10 */ /* 0x004fca000ff3e0ff */
[----:B---3--:R-:W-:Y:S01]  /*00a0*/  IMAD.X R7, RZ, RZ, UR5, P1 ;  /* 0x00000005ff077e24 */ /* 0x008fe200088e06ff */
[----:B-1----:R-:W-:Y:S01]  /*00b0*/  ISETP.NE.AND P0, PT, R19, RZ, PT ;  /* 0x000000ff1300720c */ /* 0x002fe20003f05270 */
[----:B0-----:R-:W-:-:S12]  /*00c0*/  IMAD R19, R16, R18, R19 ;  /* 0x0000001210137224 */ /* 0x001fd800078e0213 */
[----:B------:R-:W-:Y:S05]  /*00d0*/  @P0 BRA `(.L_x_1) ;  /* 0x0000000000240947 */ /* 0x000fea0003800000 */
[----:B------:R-:W-:Y:S01]  /*00e0*/  MOV R0, 0x0 ;  /* 0x0000000000007802 */ /* 0x000fe20000000f00 */
[----:B----4-:R0:W-:Y:S01]  /*00f0*/  STL.64 [R1], R16 ;  /* 0x0000001001007387 */ /* 0x0101e20000100a00 */
[----:B------:R-:W1:Y:S02]  /*0100*/  LDCU.64 UR4, c[0x4][0x8] ;  /* 0x01000100ff0477ac */ /* 0x000e640008000a00 */
[----:B------:R0:W2:Y:S01]  /*0110*/  LDC.64 R2, c[0x4][R0] ;  /* 0x0100000000027b82 */ /* 0x0000a20000000a00 */
[----:B------:R0:W-:Y:S01]  /*0120*/  STL [R1+0x8], R18 ;  /* 0x0000081201007387 */ /* 0x0001e20000100800 */
[----:B-1----:R-:W-:Y:S01]  /*0130*/  IMAD.U32 R4, RZ, RZ, UR4 ;  /* 0x00000004ff047e24 */ /* 0x002fe2000f8e00ff */
[----:B0-----:R-:W-:-:S07]  /*0140*/  MOV R5, UR5 ;  /* 0x0000000500057c02 */ /* 0x001fce0008000f00 */
[----:B------:R-:W-:-:S07]  /*0150*/  LEPC R20, `(.L_x_1) ;  /* 0x000000001014794e */ /* 0x000fce0000000000 */
[----:B--2---:R-:W-:Y:S05]  /*0160*/  CALL.ABS.NOINC R2 ;  /* 0x0000000002007343 */ /* 0x004fea0003c00000 */
.L_x_1:
[----:B------:R-:W-:Y:S05]  /*0170*/  BSYNC.RECONVERGENT B6 ;  /* 0x0000000000067941 */ /* 0x000fea0003800200 */
.L_x_0:
[----:B------:R-:W0:Y:S01]  /*0180*/  LDC R0, c[0x0][0x380] ;  /* 0x0000e000ff007b82 */ /* 0x000e220000000800 */
[----:B----4-:R-:W-:Y:S01]  /*0190*/  IMAD R18, R18, R17, RZ ;  /* 0x0000001112127224 */ /* 0x010fe200078e02ff */
[----:B0-----:R-:W-:-:S13]  /*01a0*/  ISETP.GE.AND P0, PT, R19, R0, PT ;  /* 0x000000001300720c */ /* 0x001fda0003f06270 */
[----:B------:R-:W-:Y:S05]  /*01b0*/  @P0 EXIT ;  /* 0x000000000000094d */ /* 0x000fea0003800000 */
[----:B------:R-:W0:Y:S01]  /*01c0*/  I2F.U32.RP R7, R18 ;  /* 0x0000001200077306 */ /* 0x000e220000209000 */
[----:B------:R-:W-:Y:S01]  /*01d0*/  IADD3 R5, PT, PT, R19, R18, RZ ;  /* 0x0000001213057210 */ /* 0x000fe20007ffe0ff */
[----:B------:R-:W1:Y:S01]  /*01e0*/  LDC.64 R12, c[0x0][0x358] ;  /* 0x0000d600ff0c7b82 */ /* 0x000e620000000a00 */
[----:B------:R-:W-:Y:S01]  /*01f0*/  ISETP.NE.U32.AND P2, PT, R18, RZ, PT ;  /* 0x000000ff1200720c */ /* 0x000fe20003f45070 */
[----:B------:R-:W-:Y:S01]  /*0200*/  BSSY.RECONVERGENT B0, `(.L_x_2) ;  /* 0x000002d000007945 */ /* 0x000fe20003800200 */
[CC--:B------:R-:W-:Y:S02]  /*0210*/  ISETP.GE.AND P0, PT, R5.reuse, R0.reuse, PT ;  /* 0x000000000500720c */ /* 0x0c0fe40003f06270 */
[----:B------:R-:W-:Y:S02]  /*0220*/  VIMNMX R4, PT, PT, R5, R0, !PT ;  /* 0x0000000005047248 */ /* 0x000fe40007fe0100 */
[----:B------:R-:W-:-:S04]  /*0230*/  SEL R6, RZ, 0x1, P0 ;  /* 0x00000001ff067807 */ /* 0x000fc80000000000 */
[----:B------:R-:W-:Y:S01]  /*0240*/  IADD3 R5, PT, PT, R4, -R5, -R6 ;  /* 0x8000000504057210 */ /* 0x000fe20007ffe806 */
[----:B0-----:R-:W0:Y:S02]  /*0250*/  MUFU.RCP R7, R7 ;  /* 0x0000000700077308 */ /* 0x001e240000001000 */
[----:B0-----:R-:W-:-:S06]  /*0260*/  VIADD R2, R7, 0xffffffe ;  /* 0x0ffffffe07027836 */ /* 0x001fcc0000000000 */
[----:B------:R0:W2:Y:S02]  /*0270*/  F2I.FTZ.U32.TRUNC.NTZ R3, R2 ;  /* 0x0000000200037305 */ /* 0x0000a4000021f000 */
[----:B0-----:R-:W-:Y:S02]  /*0280*/  IMAD.MOV.U32 R2, RZ, RZ, RZ ;  /* 0x000000ffff027224 */ /* 0x001fe400078e00ff */
[----:B--2---:R-:W-:-:S04]  /*0290*/  IMAD.MOV R9, RZ, RZ, -R3 ;  /* 0x000000ffff097224 */ /* 0x004fc800078e0a03 */
[----:B------:R-:W-:-:S04]  /*02a0*/  IMAD R9, R9, R18, RZ ;  /* 0x0000001209097224 */ /* 0x000fc800078e02ff */
[----:B------:R-:W-:-:S06]  /*02b0*/  IMAD.HI.U32 R8, R3, R9, R2 ;  /* 0x0000000903087227 */ /* 0x000fcc00078e0002 */
[----:B------:R-:W-:-:S04]  /*02c0*/  IMAD.HI.U32 R3, R8, R5, RZ ;  /* 0x0000000508037227 */ /* 0x000fc800078e00ff */
[----:B------:R-:W-:-:S04]  /*02d0*/  IMAD.MOV R2, RZ, RZ, -R3 ;  /* 0x000000ffff027224 */ /* 0x000fc800078e0a03 */
[----:B------:R-:W-:-:S05]  /*02e0*/  IMAD R5, R18, R2, R5 ;  /* 0x0000000212057224 */ /* 0x000fca00078e0205 */
[----:B------:R-:W-:-:S13]  /*02f0*/  ISETP.GE.U32.AND P0, PT, R5, R18, PT ;  /* 0x000000120500720c */ /* 0x000fda0003f06070 */
[----:B------:R-:W-:Y:S01]  /*0300*/  @P0 IADD3 R5, PT, PT, R5, -R18, RZ ;  /* 0x8000001205050210 */ /* 0x000fe20007ffe0ff */
[----:B------:R-:W-:-:S03]  /*0310*/  @P0 VIADD R3, R3, 0x1 ;  /* 0x0000000103030836 */ /* 0x000fc60000000000 */
[----:B------:R-:W-:-:S13]  /*0320*/  ISETP.GE.U32.AND P1, PT, R5, R18, PT ;  /* 0x000000120500720c */ /* 0x000fda0003f26070 */
[----:B------:R-:W-:Y:S01]  /*0330*/  @P1 VIADD R3, R3, 0x1 ;  /* 0x0000000103031836 */ /* 0x000fe20000000000 */
[----:B------:R-:W-:-:S04]  /*0340*/  @!P2 LOP3.LUT R3, RZ, R18, RZ, 0x33, !PT ;  /* 0x00000012ff03a212 */ /* 0x000fc800078e33ff */
[----:B------:R-:W-:-:S04]  /*0350*/  IADD3 R6, PT, PT, R6, R3, RZ ;  /* 0x0000000306067210 */ /* 0x000fc80007ffe0ff */
[C---:B------:R-:W-:Y:S02]  /*0360*/  LOP3.LUT R2, R6.reuse, 0x3, RZ, 0xc0, !PT ;  /* 0x0000000306027812 */ /* 0x040fe400078ec0ff */
[----:B------:R-:W-:Y:S02]  /*0370*/  ISETP.GE.U32.AND P1, PT, R6, 0x3, PT ;  /* 0x000000030600780c */ /* 0x000fe40003f26070 */
[----:B------:R-:W-:-:S13]  /*0380*/  ISETP.NE.AND P0, PT, R2, 0x3, PT ;  /* 0x000000030200780c */ /* 0x000fda0003f05270 */
[----:B-1----:R-:W-:Y:S05]  /*0390*/  @!P0 BRA `(.L_x_3) ;  /* 0x00000000004c8947 */ /* 0x002fea0003800000 */
[----:B------:R-:W0:Y:S01]  /*03a0*/  LDC.64 R2, c[0x0][0x390] ;  /* 0x0000e400ff027b82 */ /* 0x000e220000000a00 */
[----:B------:R-:W-:-:S05]  /*03b0*/  VIADD R6, R6, 0x1 ;  /* 0x0000000106067836 */ /* 0x000fca0000000000 */
[----:B------:R-:W-:Y:S02]  /*03c0*/  LOP3.LUT R6, R6, 0x3, RZ, 0xc0, !PT ;  /* 0x0000000306067812 */ /* 0x000fe400078ec0ff */
[----:B------:R-:W1:Y:S03]  /*03d0*/  LDC.64 R4, c[0x0][0x388] ;  /* 0x0000e200ff047b82 */ /* 0x000e660000000a00 */
[----:B------:R-:W-:-:S07]  /*03e0*/  IMAD.MOV R10, RZ, RZ, -R6 ;  /* 0x000000ffff0a7224 */ /* 0x000fce00078e0a06 */
.L_x_4:
[C---:B------:R-:W-:Y:S01]  /*03f0*/  R2UR UR4, R12.reuse ;  /* 0x000000000c0472ca */ /* 0x040fe200000e0000 */
[----:B-1----:R-:W-:Y:S01]  /*0400*/  IMAD.WIDE R8, R19, 0x4, R4 ;  /* 0x0000000413087825 */ /* 0x002fe200078e0204 */
[----:B------:R-:W-:Y:S02]  /*0410*/  R2UR UR5, R13 ;  /* 0x000000000d0572ca */ /* 0x000fe400000e0000 */
[----:B------:R-:W-:Y:S01]  /*0420*/  R2UR UR6, R12 ;  /* 0x000000000c0672ca */ /* 0x000fe200000e0000 */
[----:B0-2---:R-:W-:Y:S01]  /*0430*/  IMAD.WIDE R6, R19, 0x4, R2 ;  /* 0x0000000413067825 */ /* 0x005fe200078e0202 */
[----:B------:R-:W-:-:S09]  /*0440*/  R2UR UR7, R13 ;  /* 0x000000000d0772ca */ /* 0x000fd200000e0000 */
[----:B------:R-:W2:Y:S04]  /*0450*/  LDG.E R8, desc[UR4][R8.64] ;  /* 0x0000000408087981 */ /* 0x000ea8000c1e1900 */
[----:B------:R-:W2:Y:S01]  /*0460*/  LDG.E R11, desc[UR6][R6.64] ;  /* 0x00000006060b7981 */ /* 0x000ea2000c1e1900 */
[----:B------:R-:W-:Y:S01]  /*0470*/  IADD3 R10, PT, PT, R10, 0x1, RZ ;  /* 0x000000010a0a7810 */ /* 0x000fe20007ffe0ff */
[----:B------:R-:W-:-:S03]  /*0480*/  IMAD.IADD R19, R19, 0x1, R18 ;  /* 0x0000000113137824 */ /* 0x000fc600078e0212 */
[----:B------:R-:W-:Y:S01]  /*0490*/  ISETP.NE.AND P0, PT, R10, RZ, PT ;  /* 0x000000ff0a00720c */ /* 0x000fe20003f05270 */
[----:B--2---:R-:W-:-:S05]  /*04a0*/  FADD R11, R8, R11 ;  /* 0x0000000b080b7221 */ /* 0x004fca0000000000 */
[----:B------:R2:W-:Y:S07]  /*04b0*/  STG.E desc[UR4][R6.64], R11 ;  /* 0x0000000b06007986 */ /* 0x0005ee000c101904 */
[----:B------:R-:W-:Y:S05]  /*04c0*/  @P0 BRA `(.L_x_4) ;  /* 0xfffffffc00c80947 */ /* 0x000fea000383ffff */
.L_x_3:
[----:B------:R-:W-:Y:S05]  /*04d0*/  BSYNC.RECONVERGENT B0 ;  /* 0x0000000000007941 */ /* 0x000fea0003800200 */
.L_x_2:
[----:B------:R-:W-:Y:S05]  /*04e0*/  @!P1 EXIT ;  /* 0x000000000000994d */ /* 0x000fea0003800000 */
.L_x_5:
[----:B------:R-:W2:Y:S01]  /*04f0*/  LDC.64 R2, c[0x0][0x388] ;  /* 0x0000e200ff027b82 */ /* 0x000ea20000000a00 */
[C---:B------:R-:W-:Y:S02]  /*0500*/  R2UR UR4, R12.reuse ;  /* 0x000000000c0472ca */ /* 0x040fe400000e0000 */
[C---:B------:R-:W-:Y:S02]  /*0510*/  R2UR UR5, R13.reuse ;  /* 0x000000000d0572ca */ /* 0x040fe400000e0000 */
[----:B------:R-:W-:Y:S02]  /*0520*/  R2UR UR6, R12 ;  /* 0x000000000c0672ca */ /* 0x000fe400000e0000 */
[----:B------:R-:W-:Y:S01]  /*0530*/  R2UR UR7, R13 ;  /* 0x000000000d0772ca */ /* 0x000fe200000e0000 */
[----:B0-----:R-:W0:Y:S01]  /*0540*/  LDC.64 R4, c[0x0][0x390] ;  /* 0x0000e400ff047b82 */ /* 0x001e220000000a00 */
[----:B--2---:R-:W-:-:S07]  /*0550*/  IMAD.WIDE R6, R19, 0x4, R2 ;  /* 0x0000000413067825 */ /* 0x004fce00078e0202 */
[----:B------:R-:W2:Y:S01]  /*0560*/  LDG.E R2, desc[UR4][R6.64] ;  /* 0x0000000406027981 */ /* 0x000ea2000c1e1900 */
[----:B0-----:R-:W-:-:S05]  /*0570*/  IMAD.WIDE R10, R19, 0x4, R4 ;  /* 0x00000004130a7825 */ /* 0x001fca00078e0204 */
[----:B------:R-:W2:Y:S01]  /*0580*/  LDG.E R3, desc[UR6][R10.64] ;  /* 0x000000060a037981 */ /* 0x000ea2000c1e1900 */
[----:B------:R-:W-:Y:S02]  /*0590*/  R2UR UR8, R12 ;  /* 0x000000000c0872ca */ /* 0x000fe400000e0000 */
[----:B------:R-:W-:Y:S01]  /*05a0*/  R2UR UR9, R13 ;  /* 0x000000000d0972ca */ /* 0x000fe200000e0000 */
[----:B------:R-:W-:-:S04]  /*05b0*/  IMAD.WIDE R4, R18, 0x4, R10 ;  /* 0x0000000412047825 */ /* 0x000fc800078e020a */
[----:B--2---:R-:W-:Y:S01]  /*05c0*/  FADD R15, R2, R3 ;  /* 0x00000003020f7221 */ /* 0x004fe20000000000 */
[----:B------:R-:W-:-:S04]  /*05d0*/  IMAD.WIDE R2, R18, 0x4, R6 ;  /* 0x0000000412027825 */ /* 0x000fc800078e0206 */
[----:B------:R0:W-:Y:S04]  /*05e0*/  STG.E desc[UR4][R10.64], R15 ;  /* 0x0000000f0a007986 */ /* 0x0001e8000c101904 */
[----:B------:R-:W2:Y:S04]  /*05f0*/  LDG.E R8, desc[UR6][R2.64] ;  /* 0x0000000602087981 */ /* 0x000ea8000c1e1900 */
[----:B------:R-:W2:Y:S01]  /*0600*/  LDG.E R9, desc[UR8][R4.64] ;  /* 0x0000000804097981 */ /* 0x000ea2000c1e1900 */
[----:B------:R-:W-:-:S04]  /*0610*/  IMAD.WIDE R6, R18, 0x4, R2 ;  /* 0x0000000412067825 */ /* 0x000fc800078e0202 */
[----:B--2---:R-:W-:Y:S01]  /*0620*/  FADD R17, R8, R9 ;  /* 0x0000000908117221 */ /* 0x004fe20000000000 */
[----:B------:R-:W-:-:S04]  /*0630*/  IMAD.WIDE R8, R18, 0x4, R4 ;  /* 0x0000000412087825 */ /* 0x000fc800078e0204 */
[----:B------:R1:W-:Y:S04]  /*0640*/  STG.E desc[UR4][R4.64], R17 ;  /* 0x0000001104007986 */ /* 0x0003e8000c101904 */
[----:B------:R-:W2:Y:S04]  /*0650*/  LDG.E R14, desc[UR6][R6.64] ;  /* 0x00000006060e7981 */ /* 0x000ea8000c1e1900 */
[----:B0-----:R-:W2:Y:S01]  /*0660*/  LDG.E R11, desc[UR8][R8.64] ;  /* 0x00000008080b7981 */ /* 0x001ea2000c1e1900 */
[C---:B------:R-:W-:Y:S01]  /*0670*/  IMAD.WIDE R2, R18.reuse, 0x4, R6 ;  /* 0x0000000412027825 */ /* 0x040fe200078e0206 */
[----:B------:R-:W-:-:S03]  /*0680*/  LEA R19, R18, R19, 0x2 ;  /* 0x0000001312137211 */ /* 0x000fc600078e10ff */
[----:B--2---:R-:W-:Y:S01]  /*0690*/  FADD R15, R14, R11 ;  /* 0x0000000b0e0f7221 */ /* 0x004fe20000000000 */
[----:B------:R-:W-:-:S04]  /*06a0*/  IMAD.WIDE R10, R18, 0x4, R8 ;  /* 0x00000004120a7825 */ /* 0x000fc800078e0208 */
[----:B------:R0:W-:Y:S04]  /*06b0*/  STG.E desc[UR4][R8.64], R15 ;  /* 0x0000000f08007986 */ /* 0x0001e8000c101904 */
[----:B------:R-:W2:Y:S04]  /*06c0*/  LDG.E R2, desc[UR6][R2.64] ;  /* 0x0000000602027981 */ /* 0x000ea8000c1e1900 */
[----:B-1----:R-:W2:Y:S01]  /*06d0*/  LDG.E R5, desc[UR8][R10.64] ;  /* 0x000000080a057981 */ /* 0x002ea2000c1e1900 */
[----:B------:R-:W-:Y:S01]  /*06e0*/  ISETP.GE.AND P0, PT, R19, R0, PT ;  /* 0x000000001300720c */ /* 0x000fe20003f06270 */
[----:B--2---:R-:W-:-:S05]  /*06f0*/  FADD R5, R2, R5 ;  /* 0x0000000502057221 */ /* 0x004fca0000000000 */
[----:B------:R0:W-:Y:S07]  /*0700*/  STG.E desc[UR4][R10.64], R5 ;  /* 0x000000050a007986 */ /* 0x0001ee000c101904 */
[----:B------:R-:W-:Y:S05]  /*0710*/  @!P0 BRA `(.L_x_5) ;  /* 0xfffffffc00748947 */ /* 0x000fea000383ffff */
[----:B------:R-:W-:Y:S05]  /*0720*/  EXIT ;  /* 0x000000000000794d */ /* 0x000fea0003800000 */
.L_x_6:
[----:B------:R-:W-:-:S00]  /*0730*/  BRA `(.L_x_6) ;  /* 0xfffffffc00fc7947 */ /* 0x000fc0000383ffff */
[----:B------:R-:W-:-:S00]  /*0740*/  NOP ;  /* 0x0000000000007918 */ /* 0x000fc00000000000 */
        /* <DEDUP_REMOVED lines=11> */
.L_x_7:


//--------------------- .nv.global.init           --------------------------
	.section	.nv.global.init,"aw",@progbits
.nv.global.init:
	.type		$str,@object
	.size		$str,(.L_1 - $str)
$str:
        /*0000*/ 	.byte	0x25, 0x64, 0x20, 0x25, 0x64, 0x20, 0x25, 0x64, 0x0a, 0x00
.L_1:


//--------------------- .nv.shared.reserved.0     --------------------------
	.section	.nv.shared.reserved.0,"aw",@nobits
	.weak		__nv_reservedSMEM_offset_0_alias
	.size		__nv_reservedSMEM_offset_0_alias, 0, 64
	.other		__nv_reservedSMEM_offset_0_alias,@"STO_CUDA_RESERVED_SHARED STV_DEFAULT"
__nv_reservedSMEM_offset_0_alias:
	.zero		0
	.zero		64


//--------------------- .nv.constant0._Z3addiPfS_ --------------------------
	.section	.nv.constant0._Z3addiPfS_,"a",@progbits
	.sectionflags	@""
	.align	4
.nv.constant0._Z3addiPfS_:
	.zero		920


//--------------------- SYMBOLS --------------------------

	.type		.nv.reservedSmem.offset0,@object
	.size		.nv.reservedSmem.offset0,0x4
	.type		vprintf,@function
